	.headerflags	@"EF_CUDA_TEXMODE_UNIFIED EF_CUDA_64BIT_ADDRESS EF_CUDA_ACCELERATORS EF_CUDA_SM90 EF_CUDA_VIRTUAL_SM(EF_CUDA_SM90)"
	.elftype	@"ET_EXEC"


//--------------------- .nv.info                  --------------------------
	.section	.nv.info,"",@"SHT_CUDA_INFO"
	.align	4


	//----- nvinfo : EIATTR_REGCOUNT
	.align		4
        /*0000*/ 	.byte	0x04, 0x2f
        /*0002*/ 	.short	(.L_3 - .L_2)
	.align		4
.L_2:
        /*0004*/ 	.word	index@(triton_poi_fused__native_batch_norm_legit_no_training_relu_11)
        /*0008*/ 	.word	0x00000012


	//----- nvinfo : EIATTR_MIN_STACK_SIZE
	.align		4
.L_3:
        /*000c*/ 	.byte	0x04, 0x12
        /*000e*/ 	.short	(.L_5 - .L_4)
	.align		4
.L_4:
        /*0010*/ 	.word	index@(triton_poi_fused__native_batch_norm_legit_no_training_relu_11)
        /*0014*/ 	.word	0x00000000


	//----- nvinfo : EIATTR_FRAME_SIZE
	.align		4
.L_5:
        /*0018*/ 	.byte	0x04, 0x11
        /*001a*/ 	.short	(.L_7 - .L_6)
	.align		4
.L_6:
        /*001c*/ 	.word	index@(triton_poi_fused__native_batch_norm_legit_no_training_relu_11)
        /*0020*/ 	.word	0x00000000


	//----- nvinfo : EIATTR_MIN_STACK_SIZE
	.align		4
.L_7:
        /*0024*/ 	.byte	0x04, 0x12
        /*0026*/ 	.short	(.L_9 - .L_8)
	.align		4
.L_8:
        /*0028*/ 	.word	index@(triton_poi_fused__native_batch_norm_legit_no_training_relu_11)
        /*002c*/ 	.word	0x00000000
.L_9:


//--------------------- .nv.info.triton_poi_fused__native_batch_norm_legit_no_training_relu_11 --------------------------
	.section	.nv.info.triton_poi_fused__native_batch_norm_legit_no_training_relu_11,"",@"SHT_CUDA_INFO"
	.sectionflags	@""
	.align	4


	//----- nvinfo : EIATTR_CUDA_API_VERSION
	.align		4
        /*0000*/ 	.byte	0x04, 0x37
        /*0002*/ 	.short	(.L_11 - .L_10)
.L_10:
        /*0004*/ 	.word	0x0000007c


	//----- nvinfo : EIATTR_KPARAM_INFO
	.align		4
.L_11:
        /*0008*/ 	.byte	0x04, 0x17
        /*000a*/ 	.short	(.L_13 - .L_12)
.L_12:
        /*000c*/ 	.word	0x00000000
        /*0010*/ 	.short	0x0006
        /*0012*/ 	.short	0x0030
        /*0014*/ 	.byte	0x00, 0xf0, 0x11, 0x00


	//----- nvinfo : EIATTR_KPARAM_INFO
	.align		4
.L_13:
        /*0018*/ 	.byte	0x04, 0x17
        /*001a*/ 	.short	(.L_15 - .L_14)
.L_14:
        /*001c*/ 	.word	0x00000000
        /*0020*/ 	.short	0x0005
        /*0022*/ 	.short	0x0028
        /*0024*/ 	.byte	0x00, 0xf4, 0x21, 0x00


	//----- nvinfo : EIATTR_KPARAM_INFO
	.align		4
.L_15:
        /*0028*/ 	.byte	0x04, 0x17
        /*002a*/ 	.short	(.L_17 - .L_16)
.L_16:
        /*002c*/ 	.word	0x00000000
        /*0030*/ 	.short	0x0004
        /*0032*/ 	.short	0x0020
        /*0034*/ 	.byte	0x00, 0xf4, 0x21, 0x00


	//----- nvinfo : EIATTR_KPARAM_INFO
	.align		4
.L_17:
        /*0038*/ 	.byte	0x04, 0x17
        /*003a*/ 	.short	(.L_19 - .L_18)
.L_18:
        /*003c*/ 	.word	0x00000000
        /*0040*/ 	.short	0x0003
        /*0042*/ 	.short	0x0018
        /*0044*/ 	.byte	0x00, 0xf4, 0x21, 0x00


	//----- nvinfo : EIATTR_KPARAM_INFO
	.align		4
.L_19:
        /*0048*/ 	.byte	0x04, 0x17
        /*004a*/ 	.short	(.L_21 - .L_20)
.L_20:
        /*004c*/ 	.word	0x00000000
        /*0050*/ 	.short	0x0002
        /*0052*/ 	.short	0x0010
        /*0054*/ 	.byte	0x00, 0xf4, 0x21, 0x00


	//----- nvinfo : EIATTR_KPARAM_INFO
	.align		4
.L_21:
        /*0058*/ 	.byte	0x04, 0x17
        /*005a*/ 	.short	(.L_23 - .L_22)
.L_22:
        /*005c*/ 	.word	0x00000000
        /*0060*/ 	.short	0x0001
        /*0062*/ 	.short	0x0008
        /*0064*/ 	.byte	0x00, 0xf4, 0x21, 0x00


	//----- nvinfo : EIATTR_KPARAM_INFO
	.align		4
.L_23:
        /*0068*/ 	.byte	0x04, 0x17
        /*006a*/ 	.short	(.L_25 - .L_24)
.L_24:
        /*006c*/ 	.word	0x00000000
        /*0070*/ 	.short	0x0000
        /*0072*/ 	.short	0x0000
        /*0074*/ 	.byte	0x00, 0xf4, 0x21, 0x00


	//----- nvinfo : EIATTR_SPARSE_MMA_MASK
	.align		4
.L_25:
        /*0078*/ 	.byte	0x03, 0x50
        /*007a*/ 	.short	0x0000


	//----- nvinfo : EIATTR_MAXREG_COUNT
	.align		4
        /*007c*/ 	.byte	0x03, 0x1b
        /*007e*/ 	.short	0x00ff


	//----- nvinfo : EIATTR_EXIT_INSTR_OFFSETS
	.align		4
        /*0080*/ 	.byte	0x04, 0x1c
        /*0082*/ 	.short	(.L_27 - .L_26)


	//   ....[0]....
.L_26:
        /*0084*/ 	.word	0x000003d0


	//----- nvinfo : EIATTR_REQNTID
	.align		4
.L_27:
        /*0088*/ 	.byte	0x04, 0x10
        /*008a*/ 	.short	(.L_29 - .L_28)
.L_28:
        /*008c*/ 	.word	0x00000100
        /*0090*/ 	.word	0x00000001
        /*0094*/ 	.word	0x00000001


	//----- nvinfo : EIATTR_CBANK_PARAM_SIZE
	.align		4
.L_29:
        /*0098*/ 	.byte	0x03, 0x19
        /*009a*/ 	.short	0x0034


	//----- nvinfo : EIATTR_PARAM_CBANK
	.align		4
        /*009c*/ 	.byte	0x04, 0x0a
        /*009e*/ 	.short	(.L_31 - .L_30)
	.align		4
.L_30:
        /*00a0*/ 	.word	index@(.nv.constant0.triton_poi_fused__native_batch_norm_legit_no_training_relu_11)
        /*00a4*/ 	.short	0x0210
        /*00a6*/ 	.short	0x0034


	//----- nvinfo : EIATTR_SW_WAR
	.align		4
.L_31:
        /*00a8*/ 	.byte	0x04, 0x36
        /*00aa*/ 	.short	(.L_33 - .L_32)
.L_32:
        /*00ac*/ 	.word	0x00000008
.L_33:


//--------------------- .nv.callgraph             --------------------------
	.section	.nv.callgraph,"",@"SHT_CUDA_CALLGRAPH"
	.align	4
	.sectionentsize	8
	.align		4
        /*0000*/ 	.word	0x00000000
	.align		4
        /*0004*/ 	.word	0xffffffff
	.align		4
        /*0008*/ 	.word	0x00000000
	.align		4
        /*000c*/ 	.word	0xfffffffe
	.align		4
        /*0010*/ 	.word	0x00000000
	.align		4
        /*0014*/ 	.word	0xfffffffd
	.align		4
        /*0018*/ 	.word	0x00000000
	.align		4
        /*001c*/ 	.word	0xfffffffc


//--------------------- .nv.constant4             --------------------------
	.section	.nv.constant4,"a",@progbits
	.align	8
	.align		8
.nv.constant4:
        /*0000*/ 	.dword	_$_str
	.align		8
        /*0008*/ 	.dword	_$_str_$_2


//--------------------- .text.triton_poi_fused__native_batch_norm_legit_no_training_relu_11 --------------------------
	.section	.text.triton_poi_fused__native_batch_norm_legit_no_training_relu_11,"ax",@progbits
	.align	128
        .global         triton_poi_fused__native_batch_norm_legit_no_training_relu_11
        .type           triton_poi_fused__native_batch_norm_legit_no_training_relu_11,@function
        .size           triton_poi_fused__native_batch_norm_legit_no_training_relu_11,(.L_x_1 - triton_poi_fused__native_batch_norm_legit_no_training_relu_11)
        .other          triton_poi_fused__native_batch_norm_legit_no_training_relu_11,@"STO_CUDA_ENTRY STV_DEFAULT"
triton_poi_fused__native_batch_norm_legit_no_training_relu_11:
.text.triton_poi_fused__native_batch_norm_legit_no_training_relu_11:
[----:B------:R-:W-:Y:S01]  /*0000*/  LDC R1, c[0x0][0x28] ;  /* 0x00000a00ff017b82 */ /* 0x000fe20000000800 */
[----:B------:R-:W1:Y:S07]  /*0010*/  S2R R0, SR_TID.X ;  /* 0x0000000000007919 */ /* 0x000e6e0000002100 */
[----:B------:R-:W2:Y:S01]  /*0020*/  LDC.64 R2, c[0x0][0x220] ;  /* 0x00008800ff027b82 */ /* 0x000ea20000000a00 */
[----:B------:R-:W-:Y:S01]  /*0030*/  ULDC.64 UR4, c[0x0][0x208] ;  /* 0x0000820000047ab9 */ /* 0x000fe20000000a00 */
[----:B------:R-:W3:Y:S06]  /*0040*/  S2R R7, SR_CTAID.X ;  /* 0x0000000000077919 */ /* 0x000eec0000002500 */
[----:B------:R-:W4:Y:S08]  /*0050*/  LDC.64 R8, c[0x0][0x228] ;  /* 0x00008a00ff087b82 */ /* 0x000f300000000a00 */
[----:B------:R-:W5:Y:S01]  /*0060*/  LDC.64 R10, c[0x0][0x230] ;  /* 0x00008c00ff0a7b82 */ /* 0x000f620000000a00 */
[----:B-1----:R-:W-:-:S02]  /*0070*/  SHF.L.U32 R0, R0, 0x1, RZ ;  /* 0x0000000100007819 */ /* 0x002fc400000006ff */
[----:B---3--:R-:W-:Y:S02]  /*0080*/  SHF.R.S32.HI R5, RZ, 0x16, R7 ;  /* 0x00000016ff057819 */ /* 0x008fe40000011407 */
[----:B------:R-:W-:Y:S02]  /*0090*/  LOP3.LUT R0, R0, 0x1fe, RZ, 0xc0, !PT ;  /* 0x000001fe00007812 */ /* 0x000fe400078ec0ff */
[----:B------:R-:W-:Y:S02]  /*00a0*/  SGXT R5, R5, 0x1 ;  /* 0x000000010505781a */ /* 0x000fe40000000200 */
[----:B------:R-:W-:Y:S02]  /*00b0*/  LEA R0, R7, R0, 0x9 ;  /* 0x0000000007007211 */ /* 0x000fe400078e48ff */
[----:B------:R-:W1:Y:S02]  /*00c0*/  LDC.64 R6, c[0x0][0x218] ;  /* 0x00008600ff067b82 */ /* 0x000e640000000a00 */
[----:B------:R-:W-:-:S04]  /*00d0*/  LEA.HI R5, R5, R0, RZ, 0x4 ;  /* 0x0000000005057211 */ /* 0x000fc800078f20ff */
[----:B------:R-:W-:-:S04]  /*00e0*/  LOP3.LUT R5, R5, 0xfffffff0, RZ, 0xc0, !PT ;  /* 0xfffffff005057812 */ /* 0x000fc800078ec0ff */
[----:B------:R-:W-:Y:S02]  /*00f0*/  IADD3 R13, R0, -R5, RZ ;  /* 0x80000005000d7210 */ /* 0x000fe40007ffe0ff */
[----:B------:R-:W3:Y:S03]  /*0100*/  LDC.64 R4, c[0x0][0x210] ;  /* 0x00008400ff047b82 */ /* 0x000ee60000000a00 */
[----:B--2---:R-:W-:-:S06]  /*0110*/  IMAD.WIDE R2, R13, 0x4, R2 ;  /* 0x000000040d027825 */ /* 0x004fcc00078e0202 */
[----:B------:R-:W2:Y:S01]  /*0120*/  LDG.E.EL.64 R2, desc[UR4][R2.64] ;  /* 0x0000000402027981 */ /* 0x000ea2000c2e1b00 */
[----:B-1----:R-:W-:-:S04]  /*0130*/  IMAD.WIDE R6, R13, 0x4, R6 ;  /* 0x000000040d067825 */ /* 0x002fc800078e0206 */
[C---:B----4-:R-:W-:Y:S02]  /*0140*/  IMAD.WIDE R8, R13.reuse, 0x4, R8 ;  /* 0x000000040d087825 */ /* 0x050fe400078e0208 */
[----:B------:R-:W4:Y:S02]  /*0150*/  LDG.E.EL.64 R6, desc[UR4][R6.64] ;  /* 0x0000000406067981 */ /* 0x000f24000c2e1b00 */
[----:B-----5:R-:W-:Y:S02]  /*0160*/  IMAD.WIDE R10, R13, 0x4, R10 ;  /* 0x000000040d0a7825 */ /* 0x020fe400078e020a */
[----:B------:R-:W5:Y:S02]  /*0170*/  LDG.E.EL.64 R8, desc[UR4][R8.64] ;  /* 0x0000000408087981 */ /* 0x000f64000c2e1b00 */
[----:B---3--:R-:W-:Y:S02]  /*0180*/  IMAD.WIDE R4, R0, 0x4, R4 ;  /* 0x0000000400047825 */ /* 0x008fe400078e0204 */
[----:B------:R-:W5:Y:S04]  /*0190*/  LDG.E.EL.64 R10, desc[UR4][R10.64] ;  /* 0x000000040a0a7981 */ /* 0x000f68000c2e1b00 */
[----:B------:R-:W4:Y:S01]  /*01a0*/  LDG.E.64 R4, desc[UR4][R4.64] ;  /* 0x0000000404047981 */ /* 0x000f22000c1e1b00 */
[----:B------:R-:W-:Y:S01]  /*01b0*/  HFMA2.MMA R14, -RZ, RZ, 1.625, 0 ;  /* 0x3e800000ff0e7435 */ /* 0x000fe200000001ff */
[----:B--2---:R-:W-:Y:S01]  /*01c0*/  FADD R2, R2, 9.9999997473787516356e-06 ;  /* 0x3727c5ac02027421 */ /* 0x004fe20000000000 */
[----:B------:R-:W-:-:S03]  /*01d0*/  FADD R3, R3, 9.9999997473787516356e-06 ;  /* 0x3727c5ac03037421 */ /* 0x000fc60000000000 */
[----:B------:R-:W1:Y:S08]  /*01e0*/  MUFU.SQRT R12, R2 ;  /* 0x00000002000c7308 */ /* 0x000e700000002000 */
[----:B------:R2:W3:Y:S01]  /*01f0*/  MUFU.SQRT R13, R3 ;  /* 0x00000003000d7308 */ /* 0x0004e20000002000 */
[C---:B-1----:R-:W-:Y:S02]  /*0200*/  FSETP.GT.AND P0, PT, R12.reuse, 8.50705917302346158658e+37, PT ;  /* 0x7e8000000c00780b */ /* 0x042fe40003f04000 */
[----:B------:R-:W-:Y:S01]  /*0210*/  FSETP.GEU.AND P2, PT, R12, 1.175494350822287508e-38, PT ;  /* 0x008000000c00780b */ /* 0x000fe20003f4e000 */
[----:B--2---:R-:W1:Y:S01]  /*0220*/  LDC.64 R2, c[0x0][0x238] ;  /* 0x00008e00ff027b82 */ /* 0x004e620000000a00 */
[----:B---3--:R-:W-:-:S02]  /*0230*/  FSETP.GT.AND P1, PT, R13, 8.50705917302346158658e+37, PT ;  /* 0x7e8000000d00780b */ /* 0x008fc40003f24000 */
[----:B------:R-:W-:-:S07]  /*0240*/  FSETP.GEU.AND P3, PT, R13, 1.175494350822287508e-38, PT ;  /* 0x008000000d00780b */ /* 0x000fce0003f6e000 */
[----:B------:R-:W-:-:S04]  /*0250*/  @P0 FMUL R12, R12, 0.25 ;  /* 0x3e8000000c0c0820 */ /* 0x000fc80000400000 */
[----:B------:R-:W-:Y:S01]  /*0260*/  @!P2 FMUL R12, R12, 16777216 ;  /* 0x4b8000000c0ca820 */ /* 0x000fe20000400000 */
[----:B------:R-:W-:-:S04]  /*0270*/  @P1 FMUL R13, R13, 0.25 ;  /* 0x3e8000000d0d1820 */ /* 0x000fc80000400000 */
[----:B------:R-:W-:Y:S01]  /*0280*/  @!P3 FMUL R13, R13, 16777216 ;  /* 0x4b8000000d0db820 */ /* 0x000fe20000400000 */
[----:B------:R-:W2:Y:S01]  /*0290*/  MUFU.RCP R12, R12 ;  /* 0x0000000c000c7308 */ /* 0x000ea20000001000 */
[----:B------:R-:W-:-:S07]  /*02a0*/  FSEL R15, R14, 1, P0 ;  /* 0x3f8000000e0f7808 */ /* 0x000fce0000000000 */
[----:B------:R-:W3:Y:S01]  /*02b0*/  MUFU.RCP R13, R13 ;  /* 0x0000000d000d7308 */ /* 0x000ee20000001000 */
[----:B------:R-:W-:Y:S01]  /*02c0*/  FSEL R14, R14, 1, P1 ;  /* 0x3f8000000e0e7808 */ /* 0x000fe20000800000 */
[----:B------:R-:W-:-:S04]  /*02d0*/  @!P2 FMUL R15, R15, 16777216 ;  /* 0x4b8000000f0fa820 */ /* 0x000fc80000400000 */
[----:B------:R-:W-:Y:S01]  /*02e0*/  @!P3 FMUL R14, R14, 16777216 ;  /* 0x4b8000000e0eb820 */ /* 0x000fe20000400000 */
[----:B----4-:R-:W-:Y:S01]  /*02f0*/  FADD R5, R5, -R7 ;  /* 0x8000000705057221 */ /* 0x010fe20000000000 */
[----:B------:R-:W-:Y:S01]  /*0300*/  FADD R4, R4, -R6 ;  /* 0x8000000604047221 */ /* 0x000fe20000000000 */
[----:B--2---:R-:W-:Y:S01]  /*0310*/  FMUL R15, R12, R15 ;  /* 0x0000000f0c0f7220 */ /* 0x004fe20000400000 */
[----:B---3--:R-:W-:-:S03]  /*0320*/  FMUL R14, R13, R14 ;  /* 0x0000000e0d0e7220 */ /* 0x008fc60000400000 */
[----:B------:R-:W-:Y:S01]  /*0330*/  FMUL R15, R4, R15 ;  /* 0x0000000f040f7220 */ /* 0x000fe20000400000 */
[----:B------:R-:W-:-:S03]  /*0340*/  FMUL R14, R5, R14 ;  /* 0x0000000e050e7220 */ /* 0x000fc60000400000 */
[----:B-----5:R-:W-:Y:S01]  /*0350*/  FFMA R8, R8, R15, R10 ;  /* 0x0000000f08087223 */ /* 0x020fe2000000000a */
[----:B------:R-:W-:-:S04]  /*0360*/  FFMA R9, R9, R14, R11 ;  /* 0x0000000e09097223 */ /* 0x000fc8000000000b */
[----:B------:R-:W-:Y:S02]  /*0370*/  FSETP.GEU.AND P0, PT, R8, RZ, PT ;  /* 0x000000ff0800720b */ /* 0x000fe40003f0e000 */
[C---:B------:R-:W-:Y:S01]  /*0380*/  FSETP.GEU.AND P1, PT, R9.reuse, RZ, PT ;  /* 0x000000ff0900720b */ /* 0x040fe20003f2e000 */
[----:B-1----:R-:W-:Y:S01]  /*0390*/  IMAD.WIDE R2, R0, 0x4, R2 ;  /* 0x0000000400027825 */ /* 0x002fe200078e0202 */
[----:B------:R-:W-:Y:S02]  /*03a0*/  FSEL R8, R8, RZ, P0 ;  /* 0x000000ff08087208 */ /* 0x000fe40000000000 */
[----:B------:R-:W-:-:S05]  /*03b0*/  FSEL R9, R9, RZ, P1 ;  /* 0x000000ff09097208 */ /* 0x000fca0000800000 */
[----:B------:R-:W-:Y:S01]  /*03c0*/  STG.E.64 desc[UR4][R2.64], R8 ;  /* 0x0000000802007986 */ /* 0x000fe2000c101b04 */
[----:B------:R-:W-:Y:S05]  /*03d0*/  EXIT ;  /* 0x000000000000794d */ /* 0x000fea0003800000 */
.L_x_0:
[----:B------:R-:W-:-:S00]  /*03e0*/  BRA `(.L_x_0) ;  /* 0xfffffffc00fc7947 */ /* 0x000fc0000383ffff */
[----:B------:R-:W-:-:S00]  /*03f0*/  NOP ;  /* 0x0000000000007918 */ /* 0x000fc00000000000 */
        /* <DEDUP_REMOVED lines=8> */
.L_x_1:


//--------------------- .nv.global.init           --------------------------
	.section	.nv.global.init,"aw",@progbits
.nv.global.init:
	.type		_$_str,@object
	.size		_$_str,(_$_str_$_2 - _$_str)
_$_str:
        /*0000*/ 	.byte	0x5f, 0x5f, 0x43, 0x55, 0x44, 0x41, 0x5f, 0x46, 0x54, 0x5a, 0x00
	.type		_$_str_$_2,@object
	.size		_$_str_$_2,(.L_1 - _$_str_$_2)
_$_str_$_2:
        /*000b*/ 	.byte	0x5f, 0x5f, 0x43, 0x55, 0x44, 0x41, 0x5f, 0x50, 0x52, 0x45, 0x43, 0x5f, 0x53, 0x51, 0x52, 0x54
        /*001b*/ 	.byte	0x00
.L_1:


//--------------------- .nv.constant0.triton_poi_fused__native_batch_norm_legit_no_training_relu_11 --------------------------
	.section	.nv.constant0.triton_poi_fused__native_batch_norm_legit_no_training_relu_11,"a",@progbits
	.sectionflags	@""
	.align	4
.nv.constant0.triton_poi_fused__native_batch_norm_legit_no_training_relu_11:
	.zero		580
